//
// Generated by NVIDIA NVVM Compiler
//
// Compiler Build ID: CL-36424714
// Cuda compilation tools, release 13.0, V13.0.88
// Based on NVVM 20.0.0
//

.version 9.0
.target sm_100
.address_size 64

	// .globl	_Z9matrixMulPfS_S_
.extern .func  (.param .b32 func_retval0) vprintf
(
	.param .b64 vprintf_param_0,
	.param .b64 vprintf_param_1
)
;
.global .align 1 .b8 $str[3] = {37, 115};
.global .align 1 .b8 $str$1[12] = {72, 101, 108, 108, 111, 32, 87, 111, 114, 108, 100};
.global .align 1 .b8 $str$2[3] = {37, 102};

.visible .entry _Z9matrixMulPfS_S_(
	.param .u64 .ptr .align 1 _Z9matrixMulPfS_S__param_0,
	.param .u64 .ptr .align 1 _Z9matrixMulPfS_S__param_1,
	.param .u64 .ptr .align 1 _Z9matrixMulPfS_S__param_2
)
{
	.local .align 8 .b8 	__local_depot0[8];
	.reg .b64 	%SP;
	.reg .b64 	%SPL;
	.reg .pred 	%p<4>;
	.reg .b32 	%r<16>;
	.reg .b32 	%f<31>;
	.reg .b64 	%rd<22>;
	.reg .b64 	%fd<2>;

	mov.u64 	%SPL, __local_depot0;
	cvta.local.u64 	%SP, %SPL;
	ld.param.u64 	%rd2, [_Z9matrixMulPfS_S__param_0];
	ld.param.u64 	%rd3, [_Z9matrixMulPfS_S__param_1];
	ld.param.u64 	%rd4, [_Z9matrixMulPfS_S__param_2];
	add.u64 	%rd5, %SP, 0;
	add.u64 	%rd1, %SPL, 0;
	mov.u64 	%rd6, $str$1;
	cvta.global.u64 	%rd7, %rd6;
	st.local.u64 	[%rd1], %rd7;
	mov.u64 	%rd8, $str;
	cvta.global.u64 	%rd9, %rd8;
	{ // callseq 0, 0
	.param .b64 param0;
	st.param.b64 	[param0], %rd9;
	.param .b64 param1;
	st.param.b64 	[param1], %rd5;
	.param .b32 retval0;
	call.uni (retval0), 
	vprintf, 
	(
	param0, 
	param1
	);
	ld.param.b32 	%r3, [retval0];
	} // callseq 0
	mov.u32 	%r5, %ctaid.y;
	mov.u32 	%r6, %ntid.y;
	mov.u32 	%r7, %tid.y;
	mad.lo.s32 	%r1, %r5, %r6, %r7;
	mov.u32 	%r8, %ctaid.x;
	mov.u32 	%r9, %ntid.x;
	mov.u32 	%r10, %tid.x;
	mad.lo.s32 	%r2, %r8, %r9, %r10;
	setp.gt.u32 	%p1, %r1, 9;
	setp.gt.s32 	%p2, %r2, 9;
	or.pred  	%p3, %p1, %p2;
	@%p3 bra 	$L__BB0_2;
	cvta.to.global.u64 	%rd10, %rd2;
	cvta.to.global.u64 	%rd11, %rd3;
	cvta.to.global.u64 	%rd12, %rd4;
	mul.lo.s32 	%r11, %r1, 10;
	add.s32 	%r12, %r11, %r2;
	mul.wide.s32 	%rd13, %r12, 4;
	add.s64 	%rd14, %rd12, %rd13;
	mov.b32 	%r13, 0;
	st.global.u32 	[%rd14], %r13;
	mul.wide.u32 	%rd15, %r11, 4;
	add.s64 	%rd16, %rd10, %rd15;
	ld.global.f32 	%f1, [%rd16];
	mul.wide.s32 	%rd17, %r2, 4;
	add.s64 	%rd18, %rd11, %rd17;
	ld.global.f32 	%f2, [%rd18];
	fma.rn.f32 	%f3, %f1, %f2, 0f00000000;
	st.global.f32 	[%rd14], %f3;
	ld.global.f32 	%f4, [%rd16+4];
	ld.global.f32 	%f5, [%rd18+40];
	fma.rn.f32 	%f6, %f4, %f5, %f3;
	st.global.f32 	[%rd14], %f6;
	ld.global.f32 	%f7, [%rd16+8];
	ld.global.f32 	%f8, [%rd18+80];
	fma.rn.f32 	%f9, %f7, %f8, %f6;
	st.global.f32 	[%rd14], %f9;
	ld.global.f32 	%f10, [%rd16+12];
	ld.global.f32 	%f11, [%rd18+120];
	fma.rn.f32 	%f12, %f10, %f11, %f9;
	st.global.f32 	[%rd14], %f12;
	ld.global.f32 	%f13, [%rd16+16];
	ld.global.f32 	%f14, [%rd18+160];
	fma.rn.f32 	%f15, %f13, %f14, %f12;
	st.global.f32 	[%rd14], %f15;
	ld.global.f32 	%f16, [%rd16+20];
	ld.global.f32 	%f17, [%rd18+200];
	fma.rn.f32 	%f18, %f16, %f17, %f15;
	st.global.f32 	[%rd14], %f18;
	ld.global.f32 	%f19, [%rd16+24];
	ld.global.f32 	%f20, [%rd18+240];
	fma.rn.f32 	%f21, %f19, %f20, %f18;
	st.global.f32 	[%rd14], %f21;
	ld.global.f32 	%f22, [%rd16+28];
	ld.global.f32 	%f23, [%rd18+280];
	fma.rn.f32 	%f24, %f22, %f23, %f21;
	st.global.f32 	[%rd14], %f24;
	ld.global.f32 	%f25, [%rd16+32];
	ld.global.f32 	%f26, [%rd18+320];
	fma.rn.f32 	%f27, %f25, %f26, %f24;
	st.global.f32 	[%rd14], %f27;
	ld.global.f32 	%f28, [%rd16+36];
	ld.global.f32 	%f29, [%rd18+360];
	fma.rn.f32 	%f30, %f28, %f29, %f27;
	st.global.f32 	[%rd14], %f30;
	cvt.f64.f32 	%fd1, %f30;
	st.local.f64 	[%rd1], %fd1;
	mov.u64 	%rd19, $str$2;
	cvta.global.u64 	%rd20, %rd19;
	{ // callseq 1, 0
	.param .b64 param0;
	st.param.b64 	[param0], %rd20;
	.param .b64 param1;
	st.param.b64 	[param1], %rd5;
	.param .b32 retval0;
	call.uni (retval0), 
	vprintf, 
	(
	param0, 
	param1
	);
	ld.param.b32 	%r14, [retval0];
	} // callseq 1
$L__BB0_2:
	ret;

}


// ===== COMPILED SASS (sm_100) =====

	.target	sm_100

	.elftype	@"ET_EXEC"


//--------------------- .note.nv.tkinfo           --------------------------
	.section	.note.nv.tkinfo,"",@"SHT_NOTE"
	.sectionflags	@"SHF_NOTE_NV_TKINFO"
	.tkinfo
        /*0018*/ 	.word	0x00000002
        /*0030*/ 	.string	""
        /*0030*/ 	.string	"ptxas"
        /*0030*/ 	.string	"Cuda compilation tools, release 13.0, V13.0.88"
        /*0030*/ 	.string	"Build cuda_13.0.r13.0/compiler.36424714_0"
        /*0030*/ 	.string	"-arch sm_100 -m 64 "



//--------------------- .note.nv.cuinfo           --------------------------
	.section	.note.nv.cuinfo,"",@"SHT_NOTE"
	.sectionflags	@"SHF_NOTE_NV_CUINFO"
        /*0018*/ 	.short	0x0002
        /*001a*/ 	.short	0x0064
        /*001c*/ 	.short	0x0082
	.zero		2


//--------------------- .nv.info                  --------------------------
	.section	.nv.info,"",@"SHT_CUDA_INFO"
	.align	4


	//----- nvinfo : EIATTR_REGCOUNT
	.align		4
        /*0000*/ 	.byte	0x04, 0x2f
        /*0002*/ 	.short	(.L_4 - .L_3)
	.align		4
.L_3:
        /*0004*/ 	.word	index@(_Z9matrixMulPfS_S_)
        /*0008*/ 	.word	0x0000001a


	//----- nvinfo : EIATTR_FRAME_SIZE
	.align		4
.L_4:
        /*000c*/ 	.byte	0x04, 0x11
        /*000e*/ 	.short	(.L_6 - .L_5)
	.align		4
.L_5:
        /*0010*/ 	.word	index@(_Z9matrixMulPfS_S_)
        /*0014*/ 	.word	0x00000008


	//----- nvinfo : EIATTR_MIN_STACK_SIZE
	.align		4
.L_6:
        /*0018*/ 	.byte	0x04, 0x12
        /*001a*/ 	.short	(.L_8 - .L_7)
	.align		4
.L_7:
        /*001c*/ 	.word	index@(_Z9matrixMulPfS_S_)
        /*0020*/ 	.word	0x00000008
.L_8:


//--------------------- .nv.compat                --------------------------
	.section	.nv.compat,"",@"SHT_CUDA_COMPAT_INFO"
	.align	4
        /*0000*/ 	.byte	0x02, 0x09, 0x00, 0x00, 0x02, 0x02, 0x01, 0x00, 0x02, 0x05, 0x05, 0x00, 0x03, 0x07, 0x01, 0x01
        /*0010*/ 	.byte	0x02, 0x03, 0x00, 0x00, 0x02, 0x06, 0x01, 0x00, 0x04, 0x0b, 0x08, 0x00, 0x09, 0x00, 0x00, 0x00
        /*0020*/ 	.byte	0x00, 0x00, 0x00, 0x00


//--------------------- .nv.info._Z9matrixMulPfS_S_ --------------------------
	.section	.nv.info._Z9matrixMulPfS_S_,"",@"SHT_CUDA_INFO"
	.sectionflags	@""
	.align	4


	//----- nvinfo : EIATTR_CUDA_API_VERSION
	.align		4
        /*0000*/ 	.byte	0x04, 0x37
        /*0002*/ 	.short	(.L_10 - .L_9)
.L_9:
        /*0004*/ 	.word	0x00000082


	//----- nvinfo : EIATTR_KPARAM_INFO
	.align		4
.L_10:
        /*0008*/ 	.byte	0x04, 0x17
        /*000a*/ 	.short	(.L_12 - .L_11)
.L_11:
        /*000c*/ 	.word	0x00000000
        /*0010*/ 	.short	0x0002
        /*0012*/ 	.short	0x0010
        /*0014*/ 	.byte	0x00, 0xf5, 0x21, 0x00


	//----- nvinfo : EIATTR_KPARAM_INFO
	.align		4
.L_12:
        /*0018*/ 	.byte	0x04, 0x17
        /*001a*/ 	.short	(.L_14 - .L_13)
.L_13:
        /*001c*/ 	.word	0x00000000
        /*0020*/ 	.short	0x0001
        /*0022*/ 	.short	0x0008
        /*0024*/ 	.byte	0x00, 0xf5, 0x21, 0x00


	//----- nvinfo : EIATTR_KPARAM_INFO
	.align		4
.L_14:
        /*0028*/ 	.byte	0x04, 0x17
        /*002a*/ 	.short	(.L_16 - .L_15)
.L_15:
        /*002c*/ 	.word	0x00000000
        /*0030*/ 	.short	0x0000
        /*0032*/ 	.short	0x0000
        /*0034*/ 	.byte	0x00, 0xf5, 0x21, 0x00


	//----- nvinfo : EIATTR_SPARSE_MMA_MASK
	.align		4
.L_16:
        /*0038*/ 	.byte	0x03, 0x50
        /*003a*/ 	.short	0x0000


	//----- nvinfo : EIATTR_MAXREG_COUNT
	.align		4
        /*003c*/ 	.byte	0x03, 0x1b
        /*003e*/ 	.short	0x00ff


	//----- nvinfo : EIATTR_EXTERNS
	.align		4
        /*0040*/ 	.byte	0x04, 0x0f
        /*0042*/ 	.short	(.L_18 - .L_17)


	//   ....[0]....
	.align		4
.L_17:
        /*0044*/ 	.word	index@(vprintf)


	//----- nvinfo : EIATTR_MERCURY_ISA_VERSION
	.align		4
.L_18:
        /*0048*/ 	.byte	0x03, 0x5f
        /*004a*/ 	.short	0x0101


	//----- nvinfo : EIATTR_VRC_CTA_INIT_COUNT
	.align		4
        /*004c*/ 	.byte	0x02, 0x4a
	.zero		1
	.zero		1


	//----- nvinfo : EIATTR_SYSCALL_OFFSETS
	.align		4
        /*0050*/ 	.byte	0x04, 0x46
        /*0052*/ 	.short	(.L_20 - .L_19)


	//   ....[0]....
.L_19:
        /*0054*/ 	.word	0x00000100


	//   ....[1]....
        /*0058*/ 	.word	0x00000570


	//----- nvinfo : EIATTR_EXIT_INSTR_OFFSETS
	.align		4
.L_20:
        /*005c*/ 	.byte	0x04, 0x1c
        /*005e*/ 	.short	(.L_22 - .L_21)


	//   ....[0]....
.L_21:
        /*0060*/ 	.word	0x000001b0


	//   ....[1]....
        /*0064*/ 	.word	0x00000580


	//----- nvinfo : EIATTR_CRS_STACK_SIZE
	.align		4
.L_22:
        /*0068*/ 	.byte	0x04, 0x1e
        /*006a*/ 	.short	(.L_24 - .L_23)
.L_23:
        /*006c*/ 	.word	0x00000000


	//----- nvinfo : EIATTR_CBANK_PARAM_SIZE
	.align		4
.L_24:
        /*0070*/ 	.byte	0x03, 0x19
        /*0072*/ 	.short	0x0018


	//----- nvinfo : EIATTR_PARAM_CBANK
	.align		4
        /*0074*/ 	.byte	0x04, 0x0a
        /*0076*/ 	.short	(.L_26 - .L_25)
	.align		4
.L_25:
        /*0078*/ 	.word	index@(.nv.constant0._Z9matrixMulPfS_S_)
        /*007c*/ 	.short	0x0380
        /*007e*/ 	.short	0x0018


	//----- nvinfo : EIATTR_SW_WAR
	.align		4
.L_26:
        /*0080*/ 	.byte	0x04, 0x36
        /*0082*/ 	.short	(.L_28 - .L_27)
.L_27:
        /*0084*/ 	.word	0x00000008
.L_28:


//--------------------- .nv.callgraph             --------------------------
	.section	.nv.callgraph,"",@"SHT_CUDA_CALLGRAPH"
	.align	4
	.sectionentsize	8
	.align		4
        /*0000*/ 	.word	0x00000000
	.align		4
        /*0004*/ 	.word	0xffffffff
	.align		4
        /*0008*/ 	.word	index@(_Z9matrixMulPfS_S_)
	.align		4
        /*000c*/ 	.word	index@(vprintf)
	.align		4
        /*0010*/ 	.word	0x00000000
	.align		4
        /*0014*/ 	.word	0xfffffffe
	.align		4
        /*0018*/ 	.word	0x00000000
	.align		4
        /*001c*/ 	.word	0xfffffffd
	.align		4
        /*0020*/ 	.word	0x00000000
	.align		4
        /*0024*/ 	.word	0xfffffffc


//--------------------- .nv.constant4             --------------------------
	.section	.nv.constant4,"a",@progbits
	.align	8
	.align		8
.nv.constant4:
        /*0000*/ 	.dword	vprintf
	.align		8
        /*0008*/ 	.dword	$str
	.align		8
        /*0010*/ 	.dword	$str$1
	.align		8
        /*0018*/ 	.dword	$str$2


//--------------------- .text._Z9matrixMulPfS_S_  --------------------------
	.section	.text._Z9matrixMulPfS_S_,"ax",@progbits
	.align	128
        .global         _Z9matrixMulPfS_S_
        .type           _Z9matrixMulPfS_S_,@function
        .size           _Z9matrixMulPfS_S_,(.L_x_3 - _Z9matrixMulPfS_S_)
        .other          _Z9matrixMulPfS_S_,@"STO_CUDA_ENTRY STV_DEFAULT"
_Z9matrixMulPfS_S_:
.text._Z9matrixMulPfS_S_:
[----:B------:R-:W0:Y:S08]  /*0000*/  LDC R1, c[0x0][0x37c] ;  /* 0x0000df00ff017b82 */ /* 0x000e300000000800 */
[----:B------:R-:W1:Y:S01]  /*0010*/  LDC.64 R10, c[0x4][0x10] ;  /* 0x01000400ff0a7b82 */ /* 0x000e620000000a00 */
[----:B------:R-:W2:Y:S01]  /*0020*/  LDCU UR4, c[0x0][0x2f8] ;  /* 0x00005f00ff0477ac */ /* 0x000ea20008000800 */
[----:B0-----:R-:W-:-:S02]  /*0030*/  IADD3 R1, PT, PT, R1, -0x8, RZ ;  /* 0xfffffff801017810 */ /* 0x001fc40007ffe0ff */
[----:B------:R-:W-:Y:S01]  /*0040*/  MOV R17, 0x0 ;  /* 0x0000000000117802 */ /* 0x000fe20000000f00 */
[----:B------:R-:W0:Y:S03]  /*0050*/  LDCU UR5, c[0x0][0x2fc] ;  /* 0x00005f80ff0577ac */ /* 0x000e260008000800 */
[----:B------:R3:W4:Y:S01]  /*0060*/  LDC.64 R8, c[0x4][R17] ;  /* 0x0100000011087b82 */ /* 0x0007220000000a00 */
[----:B------:R-:W5:Y:S01]  /*0070*/  LDCU.64 UR6, c[0x4][0x8] ;  /* 0x01000100ff0677ac */ /* 0x000f620008000a00 */
[----:B--2---:R-:W-:-:S04]  /*0080*/  IADD3 R16, P0, PT, R1, UR4, RZ ;  /* 0x0000000401107c10 */ /* 0x004fc8000ff1e0ff */
[----:B0-----:R-:W-:Y:S01]  /*0090*/  IADD3.X R2, PT, PT, RZ, UR5, RZ, P0, !PT ;  /* 0x00000005ff027c10 */ /* 0x001fe200087fe4ff */
[----:B-1----:R3:W-:Y:S01]  /*00a0*/  STL.64 [R1], R10 ;  /* 0x0000000a01007387 */ /* 0x0027e20000100a00 */
[----:B------:R-:W-:Y:S02]  /*00b0*/  MOV R6, R16 ;  /* 0x0000001000067202 */ /* 0x000fe40000000f00 */
[----:B-----5:R-:W-:Y:S02]  /*00c0*/  MOV R4, UR6 ;  /* 0x0000000600047c02 */ /* 0x020fe40008000f00 */
[----:B------:R-:W-:Y:S02]  /*00d0*/  MOV R5, UR7 ;  /* 0x0000000700057c02 */ /* 0x000fe40008000f00 */
[----:B------:R-:W-:-:S07]  /*00e0*/  MOV R7, R2 ;  /* 0x0000000200077202 */ /* 0x000fce0000000f00 */
[----:B------:R-:W-:-:S07]  /*00f0*/  LEPC R20, `(.L_x_0) ;  /* 0x000000001014794e */ /* 0x000fce0000000000 */
[----:B---34-:R-:W-:Y:S05]  /*0100*/  CALL.ABS.NOINC R8 ;  /* 0x0000000008007343 */ /* 0x018fea0003c00000 */
.L_x_0:
[----:B------:R-:W0:Y:S01]  /*0110*/  S2R R4, SR_TID.X ;  /* 0x0000000000047919 */ /* 0x000e220000002100 */
[----:B------:R-:W1:Y:S01]  /*0120*/  LDC R0, c[0x0][0x364] ;  /* 0x0000d900ff007b82 */ /* 0x000e620000000800 */
[----:B------:R-:W1:Y:S07]  /*0130*/  S2R R5, SR_TID.Y ;  /* 0x0000000000057919 */ /* 0x000e6e0000002200 */
[----:B------:R-:W0:Y:S08]  /*0140*/  S2UR UR5, SR_CTAID.X ;  /* 0x00000000000579c3 */ /* 0x000e300000002500 */
[----:B------:R-:W0:Y:S08]  /*0150*/  LDC R3, c[0x0][0x360] ;  /* 0x0000d800ff037b82 */ /* 0x000e300000000800 */
[----:B------:R-:W1:Y:S01]  /*0160*/  S2UR UR4, SR_CTAID.Y ;  /* 0x00000000000479c3 */ /* 0x000e620000002600 */
[----:B0-----:R-:W-:-:S05]  /*0170*/  IMAD R3, R3, UR5, R4 ;  /* 0x0000000503037c24 */ /* 0x001fca000f8e0204 */
[----:B------:R-:W-:Y:S01]  /*0180*/  ISETP.GT.AND P0, PT, R3, 0x9, PT ;  /* 0x000000090300780c */ /* 0x000fe20003f04270 */
[----:B-1----:R-:W-:-:S05]  /*0190*/  IMAD R0, R0, UR4, R5 ;  /* 0x0000000400007c24 */ /* 0x002fca000f8e0205 */
[----:B------:R-:W-:-:S13]  /*01a0*/  ISETP.GT.U32.OR P0, PT, R0, 0x9, P0 ;  /* 0x000000090000780c */ /* 0x000fda0000704470 */
[----:B------:R-:W-:Y:S05]  /*01b0*/  @P0 EXIT ;  /* 0x000000000000094d */ /* 0x000fea0003800000 */
[----:B------:R-:W0:Y:S01]  /*01c0*/  LDC.64 R8, c[0x0][0x390] ;  /* 0x0000e400ff087b82 */ /* 0x000e220000000a00 */
[----:B------:R-:W1:Y:S01]  /*01d0*/  LDCU.64 UR4, c[0x0][0x358] ;  /* 0x00006b00ff0477ac */ /* 0x000e620008000a00 */
[----:B------:R-:W-:Y:S01]  /*01e0*/  IMAD R0, R0, 0xa, RZ ;  /* 0x0000000a00007824 */ /* 0x000fe200078e02ff */
[----:B------:R-:W2:Y:S04]  /*01f0*/  LDCU.64 UR6, c[0x4][0x18] ;  /* 0x01000300ff0677ac */ /* 0x000ea80008000a00 */
[----:B------:R-:W-:Y:S01]  /*0200*/  IADD3 R5, PT, PT, R3, R0, RZ ;  /* 0x0000000003057210 */ /* 0x000fe20007ffe0ff */
[----:B------:R-:W3:Y:S08]  /*0210*/  LDC.64 R10, c[0x0][0x380] ;  /* 0x0000e000ff0a7b82 */ /* 0x000ef00000000a00 */
[----:B------:R-:W4:Y:S01]  /*0220*/  LDC.64 R12, c[0x0][0x388] ;  /* 0x0000e200ff0c7b82 */ /* 0x000f220000000a00 */
[----:B0-----:R-:W-:-:S05]  /*0230*/  IMAD.WIDE R8, R5, 0x4, R8 ;  /* 0x0000000405087825 */ /* 0x001fca00078e0208 */
[----:B-1----:R-:W-:Y:S01]  /*0240*/  STG.E desc[UR4][R8.64], RZ ;  /* 0x000000ff08007986 */ /* 0x002fe2000c101904 */
[----:B---3--:R-:W-:-:S05]  /*0250*/  IMAD.WIDE.U32 R10, R0, 0x4, R10 ;  /* 0x00000004000a7825 */ /* 0x008fca00078e000a */
[----:B------:R-:W3:Y:S01]  /*0260*/  LDG.E R0, desc[UR4][R10.64] ;  /* 0x000000040a007981 */ /* 0x000ee2000c1e1900 */
[----:B----4-:R-:W-:-:S05]  /*0270*/  IMAD.WIDE R12, R3, 0x4, R12 ;  /* 0x00000004030c7825 */ /* 0x010fca00078e020c */
[----:B------:R-:W3:Y:S02]  /*0280*/  LDG.E R3, desc[UR4][R12.64] ;  /* 0x000000040c037981 */ /* 0x000ee4000c1e1900 */
[----:B---3--:R-:W-:-:S05]  /*0290*/  FFMA R3, R0, R3, RZ ;  /* 0x0000000300037223 */ /* 0x008fca00000000ff */
[----:B------:R0:W-:Y:S04]  /*02a0*/  STG.E desc[UR4][R8.64], R3 ;  /* 0x0000000308007986 */ /* 0x0001e8000c101904 */
[----:B------:R-:W3:Y:S04]  /*02b0*/  LDG.E R0, desc[UR4][R10.64+0x4] ;  /* 0x000004040a007981 */ /* 0x000ee8000c1e1900 */
[----:B------:R-:W3:Y:S02]  /*02c0*/  LDG.E R4, desc[UR4][R12.64+0x28] ;  /* 0x000028040c047981 */ /* 0x000ee4000c1e1900 */
[----:B---3--:R-:W-:-:S05]  /*02d0*/  FFMA R5, R0, R4, R3 ;  /* 0x0000000400057223 */ /* 0x008fca0000000003 */
[----:B------:R1:W-:Y:S04]  /*02e0*/  STG.E desc[UR4][R8.64], R5 ;  /* 0x0000000508007986 */ /* 0x0003e8000c101904 */
[----:B------:R-:W3:Y:S04]  /*02f0*/  LDG.E R0, desc[UR4][R10.64+0x8] ;  /* 0x000008040a007981 */ /* 0x000ee8000c1e1900 */
[----:B------:R-:W3:Y:S02]  /*0300*/  LDG.E R4, desc[UR4][R12.64+0x50] ;  /* 0x000050040c047981 */ /* 0x000ee4000c1e1900 */
[----:B---3--:R-:W-:-:S05]  /*0310*/  FFMA R7, R0, R4, R5 ;  /* 0x0000000400077223 */ /* 0x008fca0000000005 */
[----:B------:R3:W-:Y:S04]  /*0320*/  STG.E desc[UR4][R8.64], R7 ;  /* 0x0000000708007986 */ /* 0x0007e8000c101904 */
[----:B------:R-:W0:Y:S04]  /*0330*/  LDG.E R0, desc[UR4][R10.64+0xc] ;  /* 0x00000c040a007981 */ /* 0x000e28000c1e1900 */
[----:B------:R-:W0:Y:S02]  /*0340*/  LDG.E R4, desc[UR4][R12.64+0x78] ;  /* 0x000078040c047981 */ /* 0x000e24000c1e1900 */
[----:B0-----:R-:W-:-:S05]  /*0350*/  FFMA R3, R0, R4, R7 ;  /* 0x0000000400037223 */ /* 0x001fca0000000007 */
[----:B------:R0:W-:Y:S04]  /*0360*/  STG.E desc[UR4][R8.64], R3 ;  /* 0x0000000308007986 */ /* 0x0001e8000c101904 */
[----:B------:R-:W1:Y:S04]  /*0370*/  LDG.E R0, desc[UR4][R10.64+0x10] ;  /* 0x000010040a007981 */ /* 0x000e68000c1e1900 */
[----:B------:R-:W1:Y:S02]  /*0380*/  LDG.E R4, desc[UR4][R12.64+0xa0] ;  /* 0x0000a0040c047981 */ /* 0x000e64000c1e1900 */
[----:B-1----:R-:W-:-:S05]  /*0390*/  FFMA R5, R0, R4, R3 ;  /* 0x0000000400057223 */ /* 0x002fca0000000003 */
[----:B------:R1:W-:Y:S04]  /*03a0*/  STG.E desc[UR4][R8.64], R5 ;  /* 0x0000000508007986 */ /* 0x0003e8000c101904 */
[----:B------:R-:W3:Y:S04]  /*03b0*/  LDG.E R0, desc[UR4][R10.64+0x14] ;  /* 0x000014040a007981 */ /* 0x000ee8000c1e1900 */
[----:B------:R-:W3:Y:S02]  /*03c0*/  LDG.E R4, desc[UR4][R12.64+0xc8] ;  /* 0x0000c8040c047981 */ /* 0x000ee4000c1e1900 */
[----:B---3--:R-:W-:-:S05]  /*03d0*/  FFMA R7, R0, R4, R5 ;  /* 0x0000000400077223 */ /* 0x008fca0000000005 */
[----:B------:R-:W-:Y:S04]  /*03e0*/  STG.E desc[UR4][R8.64], R7 ;  /* 0x0000000708007986 */ /* 0x000fe8000c101904 */
[----:B------:R-:W3:Y:S04]  /*03f0*/  LDG.E R0, desc[UR4][R10.64+0x18] ;  /* 0x000018040a007981 */ /* 0x000ee8000c1e1900 */
[----:B------:R-:W3:Y:S02]  /*0400*/  LDG.E R4, desc[UR4][R12.64+0xf0] ;  /* 0x0000f0040c047981 */ /* 0x000ee4000c1e1900 */
[----:B---3--:R-:W-:-:S05]  /*0410*/  FFMA R15, R0, R4, R7 ;  /* 0x00000004000f7223 */ /* 0x008fca0000000007 */
[----:B------:R-:W-:Y:S04]  /*0420*/  STG.E desc[UR4][R8.64], R15 ;  /* 0x0000000f08007986 */ /* 0x000fe8000c101904 */
[----:B------:R-:W1:Y:S04]  /*0430*/  LDG.E R0, desc[UR4][R10.64+0x1c] ;  /* 0x00001c040a007981 */ /* 0x000e68000c1e1900 */
[----:B0-----:R-:W1:Y:S02]  /*0440*/  LDG.E R3, desc[UR4][R12.64+0x118] ;  /* 0x000118040c037981 */ /* 0x001e64000c1e1900 */
[----:B-1----:R-:W-:-:S05]  /*0450*/  FFMA R5, R0, R3, R15 ;  /* 0x0000000300057223 */ /* 0x002fca000000000f */
[----:B------:R2:W-:Y:S04]  /*0460*/  STG.E desc[UR4][R8.64], R5 ;  /* 0x0000000508007986 */ /* 0x0005e8000c101904 */
[----:B------:R-:W3:Y:S04]  /*0470*/  LDG.E R0, desc[UR4][R10.64+0x20] ;  /* 0x000020040a007981 */ /* 0x000ee8000c1e1900 */
[----:B------:R-:W3:Y:S02]  /*0480*/  LDG.E R3, desc[UR4][R12.64+0x140] ;  /* 0x000140040c037981 */ /* 0x000ee4000c1e1900 */
[----:B---3--:R-:W-:-:S05]  /*0490*/  FFMA R3, R0, R3, R5 ;  /* 0x0000000300037223 */ /* 0x008fca0000000005 */
[----:B------:R0:W-:Y:S04]  /*04a0*/  STG.E desc[UR4][R8.64], R3 ;  /* 0x0000000308007986 */ /* 0x0001e8000c101904 */
[----:B------:R-:W3:Y:S04]  /*04b0*/  LDG.E R0, desc[UR4][R10.64+0x24] ;  /* 0x000024040a007981 */ /* 0x000ee8000c1e1900 */
[----:B------:R-:W3:Y:S01]  /*04c0*/  LDG.E R4, desc[UR4][R12.64+0x168] ;  /* 0x000168040c047981 */ /* 0x000ee2000c1e1900 */
[----:B------:R0:W1:Y:S01]  /*04d0*/  LDC.64 R22, c[0x4][R17] ;  /* 0x0100000011167b82 */ /* 0x0000620000000a00 */
[----:B--2---:R-:W-:-:S02]  /*04e0*/  MOV R5, UR7 ;  /* 0x0000000700057c02 */ /* 0x004fc40008000f00 */
[----:B------:R-:W-:Y:S02]  /*04f0*/  MOV R6, R16 ;  /* 0x0000001000067202 */ /* 0x000fe40000000f00 */
[----:B------:R-:W-:Y:S01]  /*0500*/  MOV R7, R2 ;  /* 0x0000000200077202 */ /* 0x000fe20000000f00 */
[----:B---3--:R-:W-:-:S04]  /*0510*/  FFMA R15, R0, R4, R3 ;  /* 0x00000004000f7223 */ /* 0x008fc80000000003 */
[----:B------:R-:W2:Y:S01]  /*0520*/  F2F.F64.F32 R18, R15 ;  /* 0x0000000f00127310 */ /* 0x000ea20000201800 */
[----:B------:R0:W-:Y:S04]  /*0530*/  STG.E desc[UR4][R8.64], R15 ;  /* 0x0000000f08007986 */ /* 0x0001e8000c101904 */
[----:B--2---:R0:W-:Y:S01]  /*0540*/  STL.64 [R1], R18 ;  /* 0x0000001201007387 */ /* 0x0041e20000100a00 */
[----:B-1----:R-:W-:-:S07]  /*0550*/  MOV R4, UR6 ;  /* 0x0000000600047c02 */ /* 0x002fce0008000f00 */
[----:B------:R-:W-:-:S07]  /*0560*/  LEPC R20, `(.L_x_1) ;  /* 0x000000001014794e */ /* 0x000fce0000000000 */
[----:B0-----:R-:W-:Y:S05]  /*0570*/  CALL.ABS.NOINC R22 ;  /* 0x0000000016007343 */ /* 0x001fea0003c00000 */
.L_x_1:
[----:B------:R-:W-:Y:S05]  /*0580*/  EXIT ;  /* 0x000000000000794d */ /* 0x000fea0003800000 */
.L_x_2:
[----:B------:R-:W-:-:S00]  /*0590*/  BRA `(.L_x_2) ;  /* 0xfffffffc00fc7947 */ /* 0x000fc0000383ffff */
[----:B------:R-:W-:-:S00]  /*05a0*/  NOP ;  /* 0x0000000000007918 */ /* 0x000fc00000000000 */
        /* <DEDUP_REMOVED lines=13> */
.L_x_3:


//--------------------- .nv.global.init           --------------------------
	.section	.nv.global.init,"aw",@progbits
.nv.global.init:
	.type		$str$2,@object
	.size		$str$2,($str - $str$2)
$str$2:
        /*0000*/ 	.byte	0x25, 0x66, 0x00
	.type		$str,@object
	.size		$str,($str$1 - $str)
$str:
        /*0003*/ 	.byte	0x25, 0x73, 0x00
	.type		$str$1,@object
	.size		$str$1,(.L_1 - $str$1)
$str$1:
        /*0006*/ 	.byte	0x48, 0x65, 0x6c, 0x6c, 0x6f, 0x20, 0x57, 0x6f, 0x72, 0x6c, 0x64, 0x00
.L_1:


//--------------------- .nv.shared.reserved.0     --------------------------
	.section	.nv.shared.reserved.0,"aw",@nobits
	.weak		__nv_reservedSMEM_offset_0_alias
	.size		__nv_reservedSMEM_offset_0_alias, 0, 64
	.other		__nv_reservedSMEM_offset_0_alias,@"STO_CUDA_RESERVED_SHARED STV_DEFAULT"
__nv_reservedSMEM_offset_0_alias:
	.zero		0
	.zero		64


//--------------------- .nv.constant0._Z9matrixMulPfS_S_ --------------------------
	.section	.nv.constant0._Z9matrixMulPfS_S_,"a",@progbits
	.sectionflags	@""
	.align	4
.nv.constant0._Z9matrixMulPfS_S_:
	.zero		920


//--------------------- SYMBOLS --------------------------

	.type		.nv.reservedSmem.offset0,@object
	.size		.nv.reservedSmem.offset0,0x4
	.type		vprintf,@function
